//
// Generated by NVIDIA NVVM Compiler
//
// Compiler Build ID: CL-36424714
// Cuda compilation tools, release 13.0, V13.0.88
// Based on NVVM 20.0.0
//

.version 9.0
.target sm_100
.address_size 64

	// .globl	_Z5f_aosP16Coefficients_AOSi

.visible .entry _Z5f_aosP16Coefficients_AOSi(
	.param .u64 .ptr .align 1 _Z5f_aosP16Coefficients_AOSi_param_0,
	.param .u32 _Z5f_aosP16Coefficients_AOSi_param_1
)
{
	.reg .pred 	%p<2>;
	.reg .b32 	%r<19>;
	.reg .b64 	%rd<5>;

	ld.param.u64 	%rd1, [_Z5f_aosP16Coefficients_AOSi_param_0];
	ld.param.u32 	%r2, [_Z5f_aosP16Coefficients_AOSi_param_1];
	mov.u32 	%r3, %tid.x;
	mov.u32 	%r4, %ctaid.x;
	mov.u32 	%r5, %ntid.x;
	mad.lo.s32 	%r1, %r4, %r5, %r3;
	setp.ge.s32 	%p1, %r1, %r2;
	@%p1 bra 	$L__BB0_2;
	cvta.to.global.u64 	%rd2, %rd1;
	mul.wide.s32 	%rd3, %r1, 32;
	add.s64 	%rd4, %rd2, %rd3;
	ld.global.u32 	%r6, [%rd4];
	ld.global.u32 	%r7, [%rd4+8];
	add.s32 	%r8, %r7, %r6;
	ld.global.u32 	%r9, [%rd4+4];
	add.s32 	%r10, %r8, %r9;
	ld.global.u32 	%r11, [%rd4+20];
	div.s32 	%r12, %r10, %r11;
	ld.global.u32 	%r13, [%rd4+12];
	ld.global.u32 	%r14, [%rd4+16];
	mul.lo.s32 	%r15, %r14, %r13;
	ld.global.u32 	%r16, [%rd4+24];
	div.s32 	%r17, %r15, %r16;
	mul.lo.s32 	%r18, %r17, %r12;
	st.global.u32 	[%rd4+28], %r18;
$L__BB0_2:
	ret;

}


// ===== COMPILED SASS (sm_100) =====

	.target	sm_100

	.elftype	@"ET_EXEC"


//--------------------- .note.nv.tkinfo           --------------------------
	.section	.note.nv.tkinfo,"",@"SHT_NOTE"
	.sectionflags	@"SHF_NOTE_NV_TKINFO"
	.tkinfo
        /*0018*/ 	.word	0x00000002
        /*0030*/ 	.string	""
        /*0030*/ 	.string	"ptxas"
        /*0030*/ 	.string	"Cuda compilation tools, release 13.0, V13.0.88"
        /*0030*/ 	.string	"Build cuda_13.0.r13.0/compiler.36424714_0"
        /*0030*/ 	.string	"-arch sm_100 -m 64 "



//--------------------- .note.nv.cuinfo           --------------------------
	.section	.note.nv.cuinfo,"",@"SHT_NOTE"
	.sectionflags	@"SHF_NOTE_NV_CUINFO"
        /*0018*/ 	.short	0x0002
        /*001a*/ 	.short	0x0064
        /*001c*/ 	.short	0x0082
	.zero		2


//--------------------- .nv.info                  --------------------------
	.section	.nv.info,"",@"SHT_CUDA_INFO"
	.align	4


	//----- nvinfo : EIATTR_REGCOUNT
	.align		4
        /*0000*/ 	.byte	0x04, 0x2f
        /*0002*/ 	.short	(.L_1 - .L_0)
	.align		4
.L_0:
        /*0004*/ 	.word	index@(_Z5f_aosP16Coefficients_AOSi)
        /*0008*/ 	.word	0x00000015


	//----- nvinfo : EIATTR_FRAME_SIZE
	.align		4
.L_1:
        /*000c*/ 	.byte	0x04, 0x11
        /*000e*/ 	.short	(.L_3 - .L_2)
	.align		4
.L_2:
        /*0010*/ 	.word	index@(_Z5f_aosP16Coefficients_AOSi)
        /*0014*/ 	.word	0x00000000


	//----- nvinfo : EIATTR_MIN_STACK_SIZE
	.align		4
.L_3:
        /*0018*/ 	.byte	0x04, 0x12
        /*001a*/ 	.short	(.L_5 - .L_4)
	.align		4
.L_4:
        /*001c*/ 	.word	index@(_Z5f_aosP16Coefficients_AOSi)
        /*0020*/ 	.word	0x00000000
.L_5:


//--------------------- .nv.compat                --------------------------
	.section	.nv.compat,"",@"SHT_CUDA_COMPAT_INFO"
	.align	4
        /*0000*/ 	.byte	0x02, 0x09, 0x00, 0x00, 0x02, 0x02, 0x01, 0x00, 0x02, 0x05, 0x05, 0x00, 0x03, 0x07, 0x01, 0x01
        /*0010*/ 	.byte	0x02, 0x03, 0x00, 0x00, 0x02, 0x06, 0x01, 0x00, 0x04, 0x0b, 0x08, 0x00, 0x09, 0x00, 0x00, 0x00
        /*0020*/ 	.byte	0x00, 0x00, 0x00, 0x00


//--------------------- .nv.info._Z5f_aosP16Coefficients_AOSi --------------------------
	.section	.nv.info._Z5f_aosP16Coefficients_AOSi,"",@"SHT_CUDA_INFO"
	.sectionflags	@""
	.align	4


	//----- nvinfo : EIATTR_CUDA_API_VERSION
	.align		4
        /*0000*/ 	.byte	0x04, 0x37
        /*0002*/ 	.short	(.L_7 - .L_6)
.L_6:
        /*0004*/ 	.word	0x00000082


	//----- nvinfo : EIATTR_KPARAM_INFO
	.align		4
.L_7:
        /*0008*/ 	.byte	0x04, 0x17
        /*000a*/ 	.short	(.L_9 - .L_8)
.L_8:
        /*000c*/ 	.word	0x00000000
        /*0010*/ 	.short	0x0001
        /*0012*/ 	.short	0x0008
        /*0014*/ 	.byte	0x00, 0xf0, 0x11, 0x00


	//----- nvinfo : EIATTR_KPARAM_INFO
	.align		4
.L_9:
        /*0018*/ 	.byte	0x04, 0x17
        /*001a*/ 	.short	(.L_11 - .L_10)
.L_10:
        /*001c*/ 	.word	0x00000000
        /*0020*/ 	.short	0x0000
        /*0022*/ 	.short	0x0000
        /*0024*/ 	.byte	0x00, 0xf5, 0x21, 0x00


	//----- nvinfo : EIATTR_SPARSE_MMA_MASK
	.align		4
.L_11:
        /*0028*/ 	.byte	0x03, 0x50
        /*002a*/ 	.short	0x0000


	//----- nvinfo : EIATTR_MAXREG_COUNT
	.align		4
        /*002c*/ 	.byte	0x03, 0x1b
        /*002e*/ 	.short	0x00ff


	//----- nvinfo : EIATTR_MERCURY_ISA_VERSION
	.align		4
        /*0030*/ 	.byte	0x03, 0x5f
        /*0032*/ 	.short	0x0101


	//----- nvinfo : EIATTR_VRC_CTA_INIT_COUNT
	.align		4
        /*0034*/ 	.byte	0x02, 0x4a
	.zero		1
	.zero		1


	//----- nvinfo : EIATTR_EXIT_INSTR_OFFSETS
	.align		4
        /*0038*/ 	.byte	0x04, 0x1c
        /*003a*/ 	.short	(.L_13 - .L_12)


	//   ....[0]....
.L_12:
        /*003c*/ 	.word	0x00000070


	//   ....[1]....
        /*0040*/ 	.word	0x00000460


	//----- nvinfo : EIATTR_CBANK_PARAM_SIZE
	.align		4
.L_13:
        /*0044*/ 	.byte	0x03, 0x19
        /*0046*/ 	.short	0x000c


	//----- nvinfo : EIATTR_PARAM_CBANK
	.align		4
        /*0048*/ 	.byte	0x04, 0x0a
        /*004a*/ 	.short	(.L_15 - .L_14)
	.align		4
.L_14:
        /*004c*/ 	.word	index@(.nv.constant0._Z5f_aosP16Coefficients_AOSi)
        /*0050*/ 	.short	0x0380
        /*0052*/ 	.short	0x000c


	//----- nvinfo : EIATTR_SW_WAR
	.align		4
.L_15:
        /*0054*/ 	.byte	0x04, 0x36
        /*0056*/ 	.short	(.L_17 - .L_16)
.L_16:
        /*0058*/ 	.word	0x00000008
.L_17:


//--------------------- .nv.callgraph             --------------------------
	.section	.nv.callgraph,"",@"SHT_CUDA_CALLGRAPH"
	.align	4
	.sectionentsize	8
	.align		4
        /*0000*/ 	.word	0x00000000
	.align		4
        /*0004*/ 	.word	0xffffffff
	.align		4
        /*0008*/ 	.word	0x00000000
	.align		4
        /*000c*/ 	.word	0xfffffffe
	.align		4
        /*0010*/ 	.word	0x00000000
	.align		4
        /*0014*/ 	.word	0xfffffffd
	.align		4
        /*0018*/ 	.word	0x00000000
	.align		4
        /*001c*/ 	.word	0xfffffffc


//--------------------- .text._Z5f_aosP16Coefficients_AOSi --------------------------
	.section	.text._Z5f_aosP16Coefficients_AOSi,"ax",@progbits
	.align	128
        .global         _Z5f_aosP16Coefficients_AOSi
        .type           _Z5f_aosP16Coefficients_AOSi,@function
        .size           _Z5f_aosP16Coefficients_AOSi,(.L_x_1 - _Z5f_aosP16Coefficients_AOSi)
        .other          _Z5f_aosP16Coefficients_AOSi,@"STO_CUDA_ENTRY STV_DEFAULT"
_Z5f_aosP16Coefficients_AOSi:
.text._Z5f_aosP16Coefficients_AOSi:
[----:B------:R-:W-:Y:S01]  /*0000*/  LDC R1, c[0x0][0x37c] ;  /* 0x0000df00ff017b82 */ /* 0x000fe20000000800 */
[----:B------:R-:W0:Y:S07]  /*0010*/  S2R R5, SR_TID.X ;  /* 0x0000000000057919 */ /* 0x000e2e0000002100 */
[----:B------:R-:W0:Y:S01]  /*0020*/  S2UR UR4, SR_CTAID.X ;  /* 0x00000000000479c3 */ /* 0x000e220000002500 */
[----:B------:R-:W1:Y:S07]  /*0030*/  LDCU UR5, c[0x0][0x388] ;  /* 0x00007100ff0577ac */ /* 0x000e6e0008000800 */
[----:B------:R-:W0:Y:S02]  /*0040*/  LDC R0, c[0x0][0x360] ;  /* 0x0000d800ff007b82 */ /* 0x000e240000000800 */
[----:B0-----:R-:W-:-:S05]  /*0050*/  IMAD R5, R0, UR4, R5 ;  /* 0x0000000400057c24 */ /* 0x001fca000f8e0205 */
[----:B-1----:R-:W-:-:S13]  /*0060*/  ISETP.GE.AND P0, PT, R5, UR5, PT ;  /* 0x0000000505007c0c */ /* 0x002fda000bf06270 */
[----:B------:R-:W-:Y:S05]  /*0070*/  @P0 EXIT ;  /* 0x000000000000094d */ /* 0x000fea0003800000 */
[----:B------:R-:W0:Y:S01]  /*0080*/  LDC.64 R2, c[0x0][0x380] ;  /* 0x0000e000ff027b82 */ /* 0x000e220000000a00 */
[----:B------:R-:W1:Y:S01]  /*0090*/  LDCU.64 UR4, c[0x0][0x358] ;  /* 0x00006b00ff0477ac */ /* 0x000e620008000a00 */
[----:B0-----:R-:W-:-:S05]  /*00a0*/  IMAD.WIDE R2, R5, 0x20, R2 ;  /* 0x0000002005027825 */ /* 0x001fca00078e0202 */
[----:B-1----:R-:W2:Y:S04]  /*00b0*/  LDG.E R6, desc[UR4][R2.64+0x18] ;  /* 0x0000180402067981 */ /* 0x002ea8000c1e1900 */
[----:B------:R-:W3:Y:S04]  /*00c0*/  LDG.E R0, desc[UR4][R2.64+0x14] ;  /* 0x0000140402007981 */ /* 0x000ee8000c1e1900 */
[----:B------:R-:W4:Y:S04]  /*00d0*/  LDG.E R11, desc[UR4][R2.64+0xc] ;  /* 0x00000c04020b7981 */ /* 0x000f28000c1e1900 */
[----:B------:R-:W4:Y:S04]  /*00e0*/  LDG.E R4, desc[UR4][R2.64+0x10] ;  /* 0x0000100402047981 */ /* 0x000f28000c1e1900 */
[----:B------:R-:W5:Y:S04]  /*00f0*/  LDG.E R12, desc[UR4][R2.64] ;  /* 0x00000004020c7981 */ /* 0x000f68000c1e1900 */
[----:B------:R-:W5:Y:S04]  /*0100*/  LDG.E R14, desc[UR4][R2.64+0x8] ;  /* 0x00000804020e7981 */ /* 0x000f68000c1e1900 */
[----:B------:R-:W5:Y:S01]  /*0110*/  LDG.E R13, desc[UR4][R2.64+0x4] ;  /* 0x00000404020d7981 */ /* 0x000f62000c1e1900 */
[----:B--2---:R-:W-:-:S02]  /*0120*/  IABS R7, R6 ;  /* 0x0000000600077213 */ /* 0x004fc40000000000 */
[----:B---3--:R-:W-:Y:S02]  /*0130*/  IABS R10, R0 ;  /* 0x00000000000a7213 */ /* 0x008fe40000000000 */
[----:B------:R-:W0:Y:S08]  /*0140*/  I2F.RP R16, R7 ;  /* 0x0000000700107306 */ /* 0x000e300000209400 */
[----:B------:R-:W1:Y:S08]  /*0150*/  I2F.RP R15, R10 ;  /* 0x0000000a000f7306 */ /* 0x000e700000209400 */
[----:B0-----:R-:W0:Y:S08]  /*0160*/  MUFU.RCP R16, R16 ;  /* 0x0000001000107308 */ /* 0x001e300000001000 */
[----:B-1----:R-:W1:Y:S01]  /*0170*/  MUFU.RCP R15, R15 ;  /* 0x0000000f000f7308 */ /* 0x002e620000001000 */
[----:B0-----:R-:W-:-:S02]  /*0180*/  VIADD R5, R16, 0xffffffe ;  /* 0x0ffffffe10057836 */ /* 0x001fc40000000000 */
[----:B-1----:R-:W-:-:S05]  /*0190*/  VIADD R8, R15, 0xffffffe ;  /* 0x0ffffffe0f087836 */ /* 0x002fca0000000000 */
[----:B------:R-:W0:Y:S08]  /*01a0*/  F2I.FTZ.U32.TRUNC.NTZ R5, R5 ;  /* 0x0000000500057305 */ /* 0x000e30000021f000 */
[----:B------:R1:W2:Y:S01]  /*01b0*/  F2I.FTZ.U32.TRUNC.NTZ R9, R8 ;  /* 0x0000000800097305 */ /* 0x0002a2000021f000 */
[----:B----4-:R-:W-:Y:S01]  /*01c0*/  IMAD R11, R11, R4, RZ ;  /* 0x000000040b0b7224 */ /* 0x010fe200078e02ff */
[----:B0-----:R-:W-:Y:S01]  /*01d0*/  IADD3 R18, PT, PT, RZ, -R5, RZ ;  /* 0x80000005ff127210 */ /* 0x001fe20007ffe0ff */
[----:B------:R-:W-:Y:S01]  /*01e0*/  IMAD.MOV.U32 R4, RZ, RZ, RZ ;  /* 0x000000ffff047224 */ /* 0x000fe200078e00ff */
[----:B-----5:R-:W-:Y:S01]  /*01f0*/  IADD3 R13, PT, PT, R13, R14, R12 ;  /* 0x0000000e0d0d7210 */ /* 0x020fe20007ffe00c */
[----:B-1----:R-:W-:-:S02]  /*0200*/  IMAD.MOV.U32 R8, RZ, RZ, RZ ;  /* 0x000000ffff087224 */ /* 0x002fc400078e00ff */
[----:B--2---:R-:W-:Y:S02]  /*0210*/  IMAD.MOV R17, RZ, RZ, -R9 ;  /* 0x000000ffff117224 */ /* 0x004fe400078e0a09 */
[----:B------:R-:W-:Y:S02]  /*0220*/  IMAD R15, R18, R7, RZ ;  /* 0x00000007120f7224 */ /* 0x000fe400078e02ff */
[----:B------:R-:W-:Y:S02]  /*0230*/  IMAD R17, R17, R10, RZ ;  /* 0x0000000a11117224 */ /* 0x000fe400078e02ff */
[----:B------:R-:W-:Y:S01]  /*0240*/  IMAD.HI.U32 R4, R5, R15, R4 ;  /* 0x0000000f05047227 */ /* 0x000fe200078e0004 */
[----:B------:R-:W-:-:S03]  /*0250*/  IABS R5, R0 ;  /* 0x0000000000057213 */ /* 0x000fc60000000000 */
[----:B------:R-:W-:Y:S01]  /*0260*/  IMAD.HI.U32 R9, R9, R17, R8 ;  /* 0x0000001109097227 */ /* 0x000fe200078e0008 */
[----:B------:R-:W-:Y:S02]  /*0270*/  IABS R8, R13 ;  /* 0x0000000d00087213 */ /* 0x000fe40000000000 */
[----:B------:R-:W-:Y:S02]  /*0280*/  IABS R12, R6 ;  /* 0x00000006000c7213 */ /* 0x000fe40000000000 */
[----:B------:R-:W-:Y:S01]  /*0290*/  IABS R15, R11 ;  /* 0x0000000b000f7213 */ /* 0x000fe20000000000 */
[----:B------:R-:W-:Y:S01]  /*02a0*/  IMAD.HI.U32 R9, R9, R8, RZ ;  /* 0x0000000809097227 */ /* 0x000fe200078e00ff */
[----:B------:R-:W-:-:S03]  /*02b0*/  IADD3 R5, PT, PT, RZ, -R5, RZ ;  /* 0x80000005ff057210 */ /* 0x000fc60007ffe0ff */
[----:B------:R-:W-:Y:S02]  /*02c0*/  IMAD.MOV R12, RZ, RZ, -R12 ;  /* 0x000000ffff0c7224 */ /* 0x000fe400078e0a0c */
[----:B------:R-:W-:-:S04]  /*02d0*/  IMAD.HI.U32 R4, R4, R15, RZ ;  /* 0x0000000f04047227 */ /* 0x000fc800078e00ff */
[----:B------:R-:W-:Y:S02]  /*02e0*/  IMAD R5, R9, R5, R8 ;  /* 0x0000000509057224 */ /* 0x000fe400078e0208 */
[----:B------:R-:W-:-:S03]  /*02f0*/  IMAD R8, R4, R12, R15 ;  /* 0x0000000c04087224 */ /* 0x000fc600078e020f */
[----:B------:R-:W-:Y:S02]  /*0300*/  ISETP.GT.U32.AND P4, PT, R10, R5, PT ;  /* 0x000000050a00720c */ /* 0x000fe40003f84070 */
[----:B------:R-:W-:Y:S02]  /*0310*/  ISETP.GT.U32.AND P5, PT, R7, R8, PT ;  /* 0x000000080700720c */ /* 0x000fe40003fa4070 */
[----:B------:R-:W-:Y:S02]  /*0320*/  LOP3.LUT R13, R13, R0, RZ, 0x3c, !PT ;  /* 0x000000000d0d7212 */ /* 0x000fe400078e3cff */
[----:B------:R-:W-:-:S07]  /*0330*/  LOP3.LUT R11, R11, R6, RZ, 0x3c, !PT ;  /* 0x000000060b0b7212 */ /* 0x000fce00078e3cff */
[----:B------:R-:W-:Y:S02]  /*0340*/  @!P4 IMAD.IADD R5, R5, 0x1, -R10 ;  /* 0x000000010505c824 */ /* 0x000fe400078e0a0a */
[----:B------:R-:W-:-:S03]  /*0350*/  @!P5 IADD3 R8, PT, PT, R8, -R7, RZ ;  /* 0x800000070808d210 */ /* 0x000fc60007ffe0ff */
[----:B------:R-:W-:Y:S02]  /*0360*/  ISETP.GE.U32.AND P0, PT, R5, R10, PT ;  /* 0x0000000a0500720c */ /* 0x000fe40003f06070 */
[----:B------:R-:W-:Y:S01]  /*0370*/  ISETP.GE.U32.AND P1, PT, R8, R7, PT ;  /* 0x000000070800720c */ /* 0x000fe20003f26070 */
[----:B------:R-:W-:Y:S01]  /*0380*/  @!P4 VIADD R9, R9, 0x1 ;  /* 0x000000010909c836 */ /* 0x000fe20000000000 */
[----:B------:R-:W-:Y:S01]  /*0390*/  ISETP.GE.AND P2, PT, R13, RZ, PT ;  /* 0x000000ff0d00720c */ /* 0x000fe20003f46270 */
[----:B------:R-:W-:Y:S01]  /*03a0*/  @!P5 VIADD R4, R4, 0x1 ;  /* 0x000000010404d836 */ /* 0x000fe20000000000 */
[----:B------:R-:W-:Y:S02]  /*03b0*/  ISETP.GE.AND P3, PT, R11, RZ, PT ;  /* 0x000000ff0b00720c */ /* 0x000fe40003f66270 */
[----:B------:R-:W-:Y:S02]  /*03c0*/  ISETP.NE.AND P4, PT, R0, RZ, PT ;  /* 0x000000ff0000720c */ /* 0x000fe40003f85270 */
[----:B------:R-:W-:-:S03]  /*03d0*/  ISETP.NE.AND P5, PT, R6, RZ, PT ;  /* 0x000000ff0600720c */ /* 0x000fc60003fa5270 */
[----:B------:R-:W-:Y:S02]  /*03e0*/  @P0 IADD3 R9, PT, PT, R9, 0x1, RZ ;  /* 0x0000000109090810 */ /* 0x000fe40007ffe0ff */
[----:B------:R-:W-:-:S03]  /*03f0*/  @P1 VIADD R4, R4, 0x1 ;  /* 0x0000000104041836 */ /* 0x000fc60000000000 */
[----:B------:R-:W-:Y:S02]  /*0400*/  @!P2 IMAD.MOV R9, RZ, RZ, -R9 ;  /* 0x000000ffff09a224 */ /* 0x000fe400078e0a09 */
[----:B------:R-:W-:Y:S02]  /*0410*/  @!P3 IADD3 R4, PT, PT, -R4, RZ, RZ ;  /* 0x000000ff0404b210 */ /* 0x000fe40007ffe1ff */
[----:B------:R-:W-:Y:S02]  /*0420*/  @!P4 LOP3.LUT R9, RZ, R0, RZ, 0x33, !PT ;  /* 0x00000000ff09c212 */ /* 0x000fe400078e33ff */
[----:B------:R-:W-:-:S05]  /*0430*/  @!P5 LOP3.LUT R4, RZ, R6, RZ, 0x33, !PT ;  /* 0x00000006ff04d212 */ /* 0x000fca00078e33ff */
[----:B------:R-:W-:-:S05]  /*0440*/  IMAD R5, R9, R4, RZ ;  /* 0x0000000409057224 */ /* 0x000fca00078e02ff */
[----:B------:R-:W-:Y:S01]  /*0450*/  STG.E desc[UR4][R2.64+0x1c], R5 ;  /* 0x00001c0502007986 */ /* 0x000fe2000c101904 */
[----:B------:R-:W-:Y:S05]  /*0460*/  EXIT ;  /* 0x000000000000794d */ /* 0x000fea0003800000 */
.L_x_0:
[----:B------:R-:W-:-:S00]  /*0470*/  BRA `(.L_x_0) ;  /* 0xfffffffc00fc7947 */ /* 0x000fc0000383ffff */
[----:B------:R-:W-:-:S00]  /*0480*/  NOP ;  /* 0x0000000000007918 */ /* 0x000fc00000000000 */
[----:B------:R-:W-:-:S00]  /*0490*/  NOP ;  /* 0x0000000000007918 */ /* 0x000fc00000000000 */
[----:B------:R-:W-:-:S00]  /*04a0*/  NOP ;  /* 0x0000000000007918 */ /* 0x000fc00000000000 */
[----:B------:R-:W-:-:S00]  /*04b0*/  NOP ;  /* 0x0000000000007918 */ /* 0x000fc00000000000 */
[----:B------:R-:W-:-:S00]  /*04c0*/  NOP ;  /* 0x0000000000007918 */ /* 0x000fc00000000000 */
[----:B------:R-:W-:-:S00]  /*04d0*/  NOP ;  /* 0x0000000000007918 */ /* 0x000fc00000000000 */
[----:B------:R-:W-:-:S00]  /*04e0*/  NOP ;  /* 0x0000000000007918 */ /* 0x000fc00000000000 */
[----:B------:R-:W-:-:S00]  /*04f0*/  NOP ;  /* 0x0000000000007918 */ /* 0x000fc00000000000 */
.L_x_1:


//--------------------- .nv.shared.reserved.0     --------------------------
	.section	.nv.shared.reserved.0,"aw",@nobits
	.weak		__nv_reservedSMEM_offset_0_alias
	.size		__nv_reservedSMEM_offset_0_alias, 0, 64
	.other		__nv_reservedSMEM_offset_0_alias,@"STO_CUDA_RESERVED_SHARED STV_DEFAULT"
__nv_reservedSMEM_offset_0_alias:
	.zero		0
	.zero		64


//--------------------- .nv.constant0._Z5f_aosP16Coefficients_AOSi --------------------------
	.section	.nv.constant0._Z5f_aosP16Coefficients_AOSi,"a",@progbits
	.sectionflags	@""
	.align	4
.nv.constant0._Z5f_aosP16Coefficients_AOSi:
	.zero		908


//--------------------- SYMBOLS --------------------------

	.type		.nv.reservedSmem.offset0,@object
	.size		.nv.reservedSmem.offset0,0x4
